//
// Generated by NVIDIA NVVM Compiler
//
// Compiler Build ID: CL-36424714
// Cuda compilation tools, release 13.0, V13.0.88
// Based on NVVM 20.0.0
//

.version 9.0
.target sm_100
.address_size 64

	// .globl	_Z10mul_globalPfPKffi
.extern .shared .align 16 .b8 s[];

.visible .entry _Z10mul_globalPfPKffi(
	.param .u64 .ptr .align 1 _Z10mul_globalPfPKffi_param_0,
	.param .u64 .ptr .align 1 _Z10mul_globalPfPKffi_param_1,
	.param .f32 _Z10mul_globalPfPKffi_param_2,
	.param .u32 _Z10mul_globalPfPKffi_param_3
)
{
	.reg .pred 	%p<2>;
	.reg .b32 	%r<6>;
	.reg .b32 	%f<4>;
	.reg .b64 	%rd<8>;

	ld.param.u64 	%rd1, [_Z10mul_globalPfPKffi_param_0];
	ld.param.u64 	%rd2, [_Z10mul_globalPfPKffi_param_1];
	ld.param.f32 	%f1, [_Z10mul_globalPfPKffi_param_2];
	ld.param.u32 	%r2, [_Z10mul_globalPfPKffi_param_3];
	mov.u32 	%r3, %ctaid.x;
	mov.u32 	%r4, %ntid.x;
	mov.u32 	%r5, %tid.x;
	mad.lo.s32 	%r1, %r3, %r4, %r5;
	setp.ge.s32 	%p1, %r1, %r2;
	@%p1 bra 	$L__BB0_2;
	cvta.to.global.u64 	%rd3, %rd2;
	cvta.to.global.u64 	%rd4, %rd1;
	mul.wide.s32 	%rd5, %r1, 4;
	add.s64 	%rd6, %rd3, %rd5;
	ld.global.f32 	%f2, [%rd6];
	mul.f32 	%f3, %f1, %f2;
	add.s64 	%rd7, %rd4, %rd5;
	st.global.f32 	[%rd7], %f3;
$L__BB0_2:
	ret;

}
	// .globl	_Z10mul_sharedPfPKffi
.visible .entry _Z10mul_sharedPfPKffi(
	.param .u64 .ptr .align 1 _Z10mul_sharedPfPKffi_param_0,
	.param .u64 .ptr .align 1 _Z10mul_sharedPfPKffi_param_1,
	.param .f32 _Z10mul_sharedPfPKffi_param_2,
	.param .u32 _Z10mul_sharedPfPKffi_param_3
)
{
	.reg .pred 	%p<3>;
	.reg .b32 	%r<9>;
	.reg .b32 	%f<5>;
	.reg .b64 	%rd<9>;

	ld.param.u64 	%rd1, [_Z10mul_sharedPfPKffi_param_0];
	ld.param.u64 	%rd2, [_Z10mul_sharedPfPKffi_param_1];
	ld.param.f32 	%f1, [_Z10mul_sharedPfPKffi_param_2];
	ld.param.u32 	%r3, [_Z10mul_sharedPfPKffi_param_3];
	mov.u32 	%r4, %ctaid.x;
	mov.u32 	%r5, %ntid.x;
	mov.u32 	%r6, %tid.x;
	mad.lo.s32 	%r1, %r4, %r5, %r6;
	setp.ge.s32 	%p1, %r1, %r3;
	shl.b32 	%r7, %r6, 2;
	mov.u32 	%r8, s;
	add.s32 	%r2, %r8, %r7;
	@%p1 bra 	$L__BB1_2;
	cvta.to.global.u64 	%rd3, %rd2;
	mul.wide.s32 	%rd4, %r1, 4;
	add.s64 	%rd5, %rd3, %rd4;
	ld.global.f32 	%f2, [%rd5];
	st.shared.f32 	[%r2], %f2;
$L__BB1_2:
	setp.ge.s32 	%p2, %r1, %r3;
	bar.sync 	0;
	@%p2 bra 	$L__BB1_4;
	ld.shared.f32 	%f3, [%r2];
	mul.f32 	%f4, %f1, %f3;
	cvta.to.global.u64 	%rd6, %rd1;
	mul.wide.s32 	%rd7, %r1, 4;
	add.s64 	%rd8, %rd6, %rd7;
	st.global.f32 	[%rd8], %f4;
$L__BB1_4:
	ret;

}


// ===== COMPILED SASS (sm_100) =====

	.target	sm_100

	.elftype	@"ET_EXEC"


//--------------------- .note.nv.tkinfo           --------------------------
	.section	.note.nv.tkinfo,"",@"SHT_NOTE"
	.sectionflags	@"SHF_NOTE_NV_TKINFO"
	.tkinfo
        /*0018*/ 	.word	0x00000002
        /*0030*/ 	.string	""
        /*0030*/ 	.string	"ptxas"
        /*0030*/ 	.string	"Cuda compilation tools, release 13.0, V13.0.88"
        /*0030*/ 	.string	"Build cuda_13.0.r13.0/compiler.36424714_0"
        /*0030*/ 	.string	"-arch sm_100 -m 64 "



//--------------------- .note.nv.cuinfo           --------------------------
	.section	.note.nv.cuinfo,"",@"SHT_NOTE"
	.sectionflags	@"SHF_NOTE_NV_CUINFO"
        /*0018*/ 	.short	0x0002
        /*001a*/ 	.short	0x0064
        /*001c*/ 	.short	0x0082
	.zero		2


//--------------------- .nv.info                  --------------------------
	.section	.nv.info,"",@"SHT_CUDA_INFO"
	.align	4


	//----- nvinfo : EIATTR_REGCOUNT
	.align		4
        /*0000*/ 	.byte	0x04, 0x2f
        /*0002*/ 	.short	(.L_1 - .L_0)
	.align		4
.L_0:
        /*0004*/ 	.word	index@(_Z10mul_globalPfPKffi)
        /*0008*/ 	.word	0x0000000a


	//----- nvinfo : EIATTR_FRAME_SIZE
	.align		4
.L_1:
        /*000c*/ 	.byte	0x04, 0x11
        /*000e*/ 	.short	(.L_3 - .L_2)
	.align		4
.L_2:
        /*0010*/ 	.word	index@(_Z10mul_globalPfPKffi)
        /*0014*/ 	.word	0x00000000


	//----- nvinfo : EIATTR_REGCOUNT
	.align		4
.L_3:
        /*0018*/ 	.byte	0x04, 0x2f
        /*001a*/ 	.short	(.L_5 - .L_4)
	.align		4
.L_4:
        /*001c*/ 	.word	index@(_Z10mul_sharedPfPKffi)
        /*0020*/ 	.word	0x00000008


	//----- nvinfo : EIATTR_FRAME_SIZE
	.align		4
.L_5:
        /*0024*/ 	.byte	0x04, 0x11
        /*0026*/ 	.short	(.L_7 - .L_6)
	.align		4
.L_6:
        /*0028*/ 	.word	index@(_Z10mul_sharedPfPKffi)
        /*002c*/ 	.word	0x00000000


	//----- nvinfo : EIATTR_MIN_STACK_SIZE
	.align		4
.L_7:
        /*0030*/ 	.byte	0x04, 0x12
        /*0032*/ 	.short	(.L_9 - .L_8)
	.align		4
.L_8:
        /*0034*/ 	.word	index@(_Z10mul_sharedPfPKffi)
        /*0038*/ 	.word	0x00000000


	//----- nvinfo : EIATTR_MIN_STACK_SIZE
	.align		4
.L_9:
        /*003c*/ 	.byte	0x04, 0x12
        /*003e*/ 	.short	(.L_11 - .L_10)
	.align		4
.L_10:
        /*0040*/ 	.word	index@(_Z10mul_globalPfPKffi)
        /*0044*/ 	.word	0x00000000
.L_11:


//--------------------- .nv.compat                --------------------------
	.section	.nv.compat,"",@"SHT_CUDA_COMPAT_INFO"
	.align	4
        /*0000*/ 	.byte	0x02, 0x09, 0x00, 0x00, 0x02, 0x02, 0x01, 0x00, 0x02, 0x05, 0x05, 0x00, 0x03, 0x07, 0x01, 0x01
        /*0010*/ 	.byte	0x02, 0x03, 0x00, 0x00, 0x02, 0x06, 0x01, 0x00, 0x04, 0x0b, 0x08, 0x00, 0x09, 0x00, 0x00, 0x00
        /*0020*/ 	.byte	0x00, 0x00, 0x00, 0x00


//--------------------- .nv.info._Z10mul_sharedPfPKffi --------------------------
	.section	.nv.info._Z10mul_sharedPfPKffi,"",@"SHT_CUDA_INFO"
	.sectionflags	@""
	.align	4


	//----- nvinfo : EIATTR_CUDA_API_VERSION
	.align		4
        /*0000*/ 	.byte	0x04, 0x37
        /*0002*/ 	.short	(.L_13 - .L_12)
.L_12:
        /*0004*/ 	.word	0x00000082


	//----- nvinfo : EIATTR_KPARAM_INFO
	.align		4
.L_13:
        /*0008*/ 	.byte	0x04, 0x17
        /*000a*/ 	.short	(.L_15 - .L_14)
.L_14:
        /*000c*/ 	.word	0x00000000
        /*0010*/ 	.short	0x0003
        /*0012*/ 	.short	0x0014
        /*0014*/ 	.byte	0x00, 0xf0, 0x11, 0x00


	//----- nvinfo : EIATTR_KPARAM_INFO
	.align		4
.L_15:
        /*0018*/ 	.byte	0x04, 0x17
        /*001a*/ 	.short	(.L_17 - .L_16)
.L_16:
        /*001c*/ 	.word	0x00000000
        /*0020*/ 	.short	0x0002
        /*0022*/ 	.short	0x0010
        /*0024*/ 	.byte	0x00, 0xf0, 0x11, 0x00


	//----- nvinfo : EIATTR_KPARAM_INFO
	.align		4
.L_17:
        /*0028*/ 	.byte	0x04, 0x17
        /*002a*/ 	.short	(.L_19 - .L_18)
.L_18:
        /*002c*/ 	.word	0x00000000
        /*0030*/ 	.short	0x0001
        /*0032*/ 	.short	0x0008
        /*0034*/ 	.byte	0x00, 0xf5, 0x21, 0x00


	//----- nvinfo : EIATTR_KPARAM_INFO
	.align		4
.L_19:
        /*0038*/ 	.byte	0x04, 0x17
        /*003a*/ 	.short	(.L_21 - .L_20)
.L_20:
        /*003c*/ 	.word	0x00000000
        /*0040*/ 	.short	0x0000
        /*0042*/ 	.short	0x0000
        /*0044*/ 	.byte	0x00, 0xf5, 0x21, 0x00


	//----- nvinfo : EIATTR_SPARSE_MMA_MASK
	.align		4
.L_21:
        /*0048*/ 	.byte	0x03, 0x50
        /*004a*/ 	.short	0x0000


	//----- nvinfo : EIATTR_MAXREG_COUNT
	.align		4
        /*004c*/ 	.byte	0x03, 0x1b
        /*004e*/ 	.short	0x00ff


	//----- nvinfo : EIATTR_NUM_BARRIERS
	.align		4
        /*0050*/ 	.byte	0x02, 0x4c
        /*0052*/ 	.byte	0x01
	.zero		1


	//----- nvinfo : EIATTR_MERCURY_ISA_VERSION
	.align		4
        /*0054*/ 	.byte	0x03, 0x5f
        /*0056*/ 	.short	0x0101


	//----- nvinfo : EIATTR_VRC_CTA_INIT_COUNT
	.align		4
        /*0058*/ 	.byte	0x02, 0x4a
	.zero		1
	.zero		1


	//----- nvinfo : EIATTR_EXIT_INSTR_OFFSETS
	.align		4
        /*005c*/ 	.byte	0x04, 0x1c
        /*005e*/ 	.short	(.L_23 - .L_22)


	//   ....[0]....
.L_22:
        /*0060*/ 	.word	0x00000110


	//   ....[1]....
        /*0064*/ 	.word	0x00000180


	//----- nvinfo : EIATTR_CBANK_PARAM_SIZE
	.align		4
.L_23:
        /*0068*/ 	.byte	0x03, 0x19
        /*006a*/ 	.short	0x0018


	//----- nvinfo : EIATTR_PARAM_CBANK
	.align		4
        /*006c*/ 	.byte	0x04, 0x0a
        /*006e*/ 	.short	(.L_25 - .L_24)
	.align		4
.L_24:
        /*0070*/ 	.word	index@(.nv.constant0._Z10mul_sharedPfPKffi)
        /*0074*/ 	.short	0x0380
        /*0076*/ 	.short	0x0018


	//----- nvinfo : EIATTR_SW_WAR
	.align		4
.L_25:
        /*0078*/ 	.byte	0x04, 0x36
        /*007a*/ 	.short	(.L_27 - .L_26)
.L_26:
        /*007c*/ 	.word	0x00000008
.L_27:


//--------------------- .nv.info._Z10mul_globalPfPKffi --------------------------
	.section	.nv.info._Z10mul_globalPfPKffi,"",@"SHT_CUDA_INFO"
	.sectionflags	@""
	.align	4


	//----- nvinfo : EIATTR_CUDA_API_VERSION
	.align		4
        /*0000*/ 	.byte	0x04, 0x37
        /*0002*/ 	.short	(.L_29 - .L_28)
.L_28:
        /*0004*/ 	.word	0x00000082


	//----- nvinfo : EIATTR_KPARAM_INFO
	.align		4
.L_29:
        /*0008*/ 	.byte	0x04, 0x17
        /*000a*/ 	.short	(.L_31 - .L_30)
.L_30:
        /*000c*/ 	.word	0x00000000
        /*0010*/ 	.short	0x0003
        /*0012*/ 	.short	0x0014
        /*0014*/ 	.byte	0x00, 0xf0, 0x11, 0x00


	//----- nvinfo : EIATTR_KPARAM_INFO
	.align		4
.L_31:
        /*0018*/ 	.byte	0x04, 0x17
        /*001a*/ 	.short	(.L_33 - .L_32)
.L_32:
        /*001c*/ 	.word	0x00000000
        /*0020*/ 	.short	0x0002
        /*0022*/ 	.short	0x0010
        /*0024*/ 	.byte	0x00, 0xf0, 0x11, 0x00


	//----- nvinfo : EIATTR_KPARAM_INFO
	.align		4
.L_33:
        /*0028*/ 	.byte	0x04, 0x17
        /*002a*/ 	.short	(.L_35 - .L_34)
.L_34:
        /*002c*/ 	.word	0x00000000
        /*0030*/ 	.short	0x0001
        /*0032*/ 	.short	0x0008
        /*0034*/ 	.byte	0x00, 0xf5, 0x21, 0x00


	//----- nvinfo : EIATTR_KPARAM_INFO
	.align		4
.L_35:
        /*0038*/ 	.byte	0x04, 0x17
        /*003a*/ 	.short	(.L_37 - .L_36)
.L_36:
        /*003c*/ 	.word	0x00000000
        /*0040*/ 	.short	0x0000
        /*0042*/ 	.short	0x0000
        /*0044*/ 	.byte	0x00, 0xf5, 0x21, 0x00


	//----- nvinfo : EIATTR_SPARSE_MMA_MASK
	.align		4
.L_37:
        /*0048*/ 	.byte	0x03, 0x50
        /*004a*/ 	.short	0x0000


	//----- nvinfo : EIATTR_MAXREG_COUNT
	.align		4
        /*004c*/ 	.byte	0x03, 0x1b
        /*004e*/ 	.short	0x00ff


	//----- nvinfo : EIATTR_MERCURY_ISA_VERSION
	.align		4
        /*0050*/ 	.byte	0x03, 0x5f
        /*0052*/ 	.short	0x0101


	//----- nvinfo : EIATTR_VRC_CTA_INIT_COUNT
	.align		4
        /*0054*/ 	.byte	0x02, 0x4a
	.zero		1
	.zero		1


	//----- nvinfo : EIATTR_EXIT_INSTR_OFFSETS
	.align		4
        /*0058*/ 	.byte	0x04, 0x1c
        /*005a*/ 	.short	(.L_39 - .L_38)


	//   ....[0]....
.L_38:
        /*005c*/ 	.word	0x00000070


	//   ....[1]....
        /*0060*/ 	.word	0x00000110


	//----- nvinfo : EIATTR_CBANK_PARAM_SIZE
	.align		4
.L_39:
        /*0064*/ 	.byte	0x03, 0x19
        /*0066*/ 	.short	0x0018


	//----- nvinfo : EIATTR_PARAM_CBANK
	.align		4
        /*0068*/ 	.byte	0x04, 0x0a
        /*006a*/ 	.short	(.L_41 - .L_40)
	.align		4
.L_40:
        /*006c*/ 	.word	index@(.nv.constant0._Z10mul_globalPfPKffi)
        /*0070*/ 	.short	0x0380
        /*0072*/ 	.short	0x0018


	//----- nvinfo : EIATTR_SW_WAR
	.align		4
.L_41:
        /*0074*/ 	.byte	0x04, 0x36
        /*0076*/ 	.short	(.L_43 - .L_42)
.L_42:
        /*0078*/ 	.word	0x00000008
.L_43:


//--------------------- .nv.callgraph             --------------------------
	.section	.nv.callgraph,"",@"SHT_CUDA_CALLGRAPH"
	.align	4
	.sectionentsize	8
	.align		4
        /*0000*/ 	.word	0x00000000
	.align		4
        /*0004*/ 	.word	0xffffffff
	.align		4
        /*0008*/ 	.word	0x00000000
	.align		4
        /*000c*/ 	.word	0xfffffffe
	.align		4
        /*0010*/ 	.word	0x00000000
	.align		4
        /*0014*/ 	.word	0xfffffffd
	.align		4
        /*0018*/ 	.word	0x00000000
	.align		4
        /*001c*/ 	.word	0xfffffffc


//--------------------- .text._Z10mul_sharedPfPKffi --------------------------
	.section	.text._Z10mul_sharedPfPKffi,"ax",@progbits
	.align	128
        .global         _Z10mul_sharedPfPKffi
        .type           _Z10mul_sharedPfPKffi,@function
        .size           _Z10mul_sharedPfPKffi,(.L_x_2 - _Z10mul_sharedPfPKffi)
        .other          _Z10mul_sharedPfPKffi,@"STO_CUDA_ENTRY STV_DEFAULT"
_Z10mul_sharedPfPKffi:
.text._Z10mul_sharedPfPKffi:
[----:B------:R-:W-:Y:S01]  /*0000*/  LDC R1, c[0x0][0x37c] ;  /* 0x0000df00ff017b82 */ /* 0x000fe20000000800 */
[----:B------:R-:W0:Y:S07]  /*0010*/  S2R R0, SR_TID.X ;  /* 0x0000000000007919 */ /* 0x000e2e0000002100 */
[----:B------:R-:W0:Y:S01]  /*0020*/  S2UR UR4, SR_CTAID.X ;  /* 0x00000000000479c3 */ /* 0x000e220000002500 */
[----:B------:R-:W1:Y:S01]  /*0030*/  LDCU UR5, c[0x0][0x394] ;  /* 0x00007280ff0577ac */ /* 0x000e620008000800 */
[----:B------:R-:W2:Y:S06]  /*0040*/  LDCU.64 UR6, c[0x0][0x358] ;  /* 0x00006b00ff0677ac */ /* 0x000eac0008000a00 */
[----:B------:R-:W0:Y:S02]  /*0050*/  LDC R5, c[0x0][0x360] ;  /* 0x0000d800ff057b82 */ /* 0x000e240000000800 */
[----:B0-----:R-:W-:-:S05]  /*0060*/  IMAD R5, R5, UR4, R0 ;  /* 0x0000000405057c24 */ /* 0x001fca000f8e0200 */
[----:B-1----:R-:W-:-:S13]  /*0070*/  ISETP.GE.AND P0, PT, R5, UR5, PT ;  /* 0x0000000505007c0c */ /* 0x002fda000bf06270 */
[----:B------:R-:W0:Y:S02]  /*0080*/  @!P0 LDC.64 R2, c[0x0][0x388] ;  /* 0x0000e200ff028b82 */ /* 0x000e240000000a00 */
[----:B0-----:R-:W-:-:S06]  /*0090*/  @!P0 IMAD.WIDE R2, R5, 0x4, R2 ;  /* 0x0000000405028825 */ /* 0x001fcc00078e0202 */
[----:B--2---:R-:W2:Y:S01]  /*00a0*/  @!P0 LDG.E R3, desc[UR6][R2.64] ;  /* 0x0000000602038981 */ /* 0x004ea2000c1e1900 */
[----:B------:R-:W0:Y:S01]  /*00b0*/  S2UR UR5, SR_CgaCtaId ;  /* 0x00000000000579c3 */ /* 0x000e220000008800 */
[----:B------:R-:W-:Y:S02]  /*00c0*/  UMOV UR4, 0x400 ;  /* 0x0000040000047882 */ /* 0x000fe40000000000 */
[----:B0-----:R-:W-:-:S06]  /*00d0*/  ULEA UR4, UR5, UR4, 0x18 ;  /* 0x0000000405047291 */ /* 0x001fcc000f8ec0ff */
[----:B------:R-:W-:-:S05]  /*00e0*/  LEA R0, R0, UR4, 0x2 ;  /* 0x0000000400007c11 */ /* 0x000fca000f8e10ff */
[----:B--2---:R0:W-:Y:S01]  /*00f0*/  @!P0 STS [R0], R3 ;  /* 0x0000000300008388 */ /* 0x0041e20000000800 */
[----:B------:R-:W-:Y:S06]  /*0100*/  BAR.SYNC.DEFER_BLOCKING 0x0 ;  /* 0x0000000000007b1d */ /* 0x000fec0000010000 */
[----:B------:R-:W-:Y:S05]  /*0110*/  @P0 EXIT ;  /* 0x000000000000094d */ /* 0x000fea0003800000 */
[----:B0-----:R-:W0:Y:S01]  /*0120*/  LDS R0, [R0] ;  /* 0x0000000000007984 */ /* 0x001e220000000800 */
[----:B------:R-:W1:Y:S01]  /*0130*/  LDC.64 R2, c[0x0][0x380] ;  /* 0x0000e000ff027b82 */ /* 0x000e620000000a00 */
[----:B------:R-:W0:Y:S01]  /*0140*/  LDCU UR4, c[0x0][0x390] ;  /* 0x00007200ff0477ac */ /* 0x000e220008000800 */
[----:B-1----:R-:W-:-:S04]  /*0150*/  IMAD.WIDE R2, R5, 0x4, R2 ;  /* 0x0000000405027825 */ /* 0x002fc800078e0202 */
[----:B0-----:R-:W-:-:S05]  /*0160*/  FMUL R5, R0, UR4 ;  /* 0x0000000400057c20 */ /* 0x001fca0008400000 */
[----:B------:R-:W-:Y:S01]  /*0170*/  STG.E desc[UR6][R2.64], R5 ;  /* 0x0000000502007986 */ /* 0x000fe2000c101906 */
[----:B------:R-:W-:Y:S05]  /*0180*/  EXIT ;  /* 0x000000000000794d */ /* 0x000fea0003800000 */
.L_x_0:
[----:B------:R-:W-:-:S00]  /*0190*/  BRA `(.L_x_0) ;  /* 0xfffffffc00fc7947 */ /* 0x000fc0000383ffff */
[----:B------:R-:W-:-:S00]  /*01a0*/  NOP ;  /* 0x0000000000007918 */ /* 0x000fc00000000000 */
        /* <DEDUP_REMOVED lines=13> */
.L_x_2:


//--------------------- .text._Z10mul_globalPfPKffi --------------------------
	.section	.text._Z10mul_globalPfPKffi,"ax",@progbits
	.align	128
        .global         _Z10mul_globalPfPKffi
        .type           _Z10mul_globalPfPKffi,@function
        .size           _Z10mul_globalPfPKffi,(.L_x_3 - _Z10mul_globalPfPKffi)
        .other          _Z10mul_globalPfPKffi,@"STO_CUDA_ENTRY STV_DEFAULT"
_Z10mul_globalPfPKffi:
.text._Z10mul_globalPfPKffi:
[----:B------:R-:W-:Y:S01]  /*0000*/  LDC R1, c[0x0][0x37c] ;  /* 0x0000df00ff017b82 */ /* 0x000fe20000000800 */
[----:B------:R-:W0:Y:S07]  /*0010*/  S2R R0, SR_TID.X ;  /* 0x0000000000007919 */ /* 0x000e2e0000002100 */
[----:B------:R-:W0:Y:S01]  /*0020*/  S2UR UR4, SR_CTAID.X ;  /* 0x00000000000479c3 */ /* 0x000e220000002500 */
[----:B------:R-:W1:Y:S07]  /*0030*/  LDCU UR5, c[0x0][0x394] ;  /* 0x00007280ff0577ac */ /* 0x000e6e0008000800 */
[----:B------:R-:W0:Y:S02]  /*0040*/  LDC R7, c[0x0][0x360] ;  /* 0x0000d800ff077b82 */ /* 0x000e240000000800 */
[----:B0-----:R-:W-:-:S05]  /*0050*/  IMAD R7, R7, UR4, R0 ;  /* 0x0000000407077c24 */ /* 0x001fca000f8e0200 */
[----:B-1----:R-:W-:-:S13]  /*0060*/  ISETP.GE.AND P0, PT, R7, UR5, PT ;  /* 0x0000000507007c0c */ /* 0x002fda000bf06270 */
[----:B------:R-:W-:Y:S05]  /*0070*/  @P0 EXIT ;  /* 0x000000000000094d */ /* 0x000fea0003800000 */
[----:B------:R-:W0:Y:S01]  /*0080*/  LDC.64 R2, c[0x0][0x388] ;  /* 0x0000e200ff027b82 */ /* 0x000e220000000a00 */
[----:B------:R-:W1:Y:S01]  /*0090*/  LDCU.64 UR4, c[0x0][0x358] ;  /* 0x00006b00ff0477ac */ /* 0x000e620008000a00 */
[----:B------:R-:W2:Y:S06]  /*00a0*/  LDCU UR6, c[0x0][0x390] ;  /* 0x00007200ff0677ac */ /* 0x000eac0008000800 */
[----:B------:R-:W3:Y:S01]  /*00b0*/  LDC.64 R4, c[0x0][0x380] ;  /* 0x0000e000ff047b82 */ /* 0x000ee20000000a00 */
[----:B0-----:R-:W-:-:S06]  /*00c0*/  IMAD.WIDE R2, R7, 0x4, R2 ;  /* 0x0000000407027825 */ /* 0x001fcc00078e0202 */
[----:B-1----:R-:W2:Y:S01]  /*00d0*/  LDG.E R2, desc[UR4][R2.64] ;  /* 0x0000000402027981 */ /* 0x002ea2000c1e1900 */
[----:B---3--:R-:W-:-:S04]  /*00e0*/  IMAD.WIDE R4, R7, 0x4, R4 ;  /* 0x0000000407047825 */ /* 0x008fc800078e0204 */
[----:B--2---:R-:W-:-:S05]  /*00f0*/  FMUL R7, R2, UR6 ;  /* 0x0000000602077c20 */ /* 0x004fca0008400000 */
[----:B------:R-:W-:Y:S01]  /*0100*/  STG.E desc[UR4][R4.64], R7 ;  /* 0x0000000704007986 */ /* 0x000fe2000c101904 */
[----:B------:R-:W-:Y:S05]  /*0110*/  EXIT ;  /* 0x000000000000794d */ /* 0x000fea0003800000 */
.L_x_1:
        /* <DEDUP_REMOVED lines=14> */
.L_x_3:


//--------------------- .nv.shared._Z10mul_sharedPfPKffi --------------------------
	.section	.nv.shared._Z10mul_sharedPfPKffi,"aw",@nobits
	.sectionflags	@""
	.align	16
	.zero		1024


//--------------------- .nv.shared.reserved.0     --------------------------
	.section	.nv.shared.reserved.0,"aw",@nobits
	.weak		__nv_reservedSMEM_offset_0_alias
	.size		__nv_reservedSMEM_offset_0_alias, 0, 64
	.other		__nv_reservedSMEM_offset_0_alias,@"STO_CUDA_RESERVED_SHARED STV_DEFAULT"
__nv_reservedSMEM_offset_0_alias:
	.zero		0
	.zero		64


//--------------------- .nv.shared._Z10mul_globalPfPKffi --------------------------
	.section	.nv.shared._Z10mul_globalPfPKffi,"aw",@nobits
	.sectionflags	@""
	.align	16
	.zero		1024


//--------------------- .nv.constant0._Z10mul_sharedPfPKffi --------------------------
	.section	.nv.constant0._Z10mul_sharedPfPKffi,"a",@progbits
	.sectionflags	@""
	.align	4
.nv.constant0._Z10mul_sharedPfPKffi:
	.zero		920


//--------------------- .nv.constant0._Z10mul_globalPfPKffi --------------------------
	.section	.nv.constant0._Z10mul_globalPfPKffi,"a",@progbits
	.sectionflags	@""
	.align	4
.nv.constant0._Z10mul_globalPfPKffi:
	.zero		920


//--------------------- SYMBOLS --------------------------

	.type		.nv.reservedSmem.offset0,@object
	.size		.nv.reservedSmem.offset0,0x4
	.type		.nv.reservedSmem.cap,@object
	.size		.nv.reservedSmem.cap,0x4
